	.headerflags	@"EF_CUDA_TEXMODE_UNIFIED EF_CUDA_64BIT_ADDRESS EF_CUDA_ACCELERATORS EF_CUDA_SM90 EF_CUDA_VIRTUAL_SM(EF_CUDA_SM90)"
	.elftype	@"ET_EXEC"


//--------------------- .nv.info                  --------------------------
	.section	.nv.info,"",@"SHT_CUDA_INFO"
	.align	4


	//----- nvinfo : EIATTR_REGCOUNT
	.align		4
        /*0000*/ 	.byte	0x04, 0x2f
        /*0002*/ 	.short	(.L_1 - .L_0)
	.align		4
.L_0:
        /*0004*/ 	.word	index@(triton_poi_fused_max_pool2d_with_indices_25)
        /*0008*/ 	.word	0x00000010


	//----- nvinfo : EIATTR_MIN_STACK_SIZE
	.align		4
.L_1:
        /*000c*/ 	.byte	0x04, 0x12
        /*000e*/ 	.short	(.L_3 - .L_2)
	.align		4
.L_2:
        /*0010*/ 	.word	index@(triton_poi_fused_max_pool2d_with_indices_25)
        /*0014*/ 	.word	0x00000000


	//----- nvinfo : EIATTR_FRAME_SIZE
	.align		4
.L_3:
        /*0018*/ 	.byte	0x04, 0x11
        /*001a*/ 	.short	(.L_5 - .L_4)
	.align		4
.L_4:
        /*001c*/ 	.word	index@(triton_poi_fused_max_pool2d_with_indices_25)
        /*0020*/ 	.word	0x00000000


	//----- nvinfo : EIATTR_MIN_STACK_SIZE
	.align		4
.L_5:
        /*0024*/ 	.byte	0x04, 0x12
        /*0026*/ 	.short	(.L_7 - .L_6)
	.align		4
.L_6:
        /*0028*/ 	.word	index@(triton_poi_fused_max_pool2d_with_indices_25)
        /*002c*/ 	.word	0x00000000
.L_7:


//--------------------- .nv.info.triton_poi_fused_max_pool2d_with_indices_25 --------------------------
	.section	.nv.info.triton_poi_fused_max_pool2d_with_indices_25,"",@"SHT_CUDA_INFO"
	.sectionflags	@""
	.align	4


	//----- nvinfo : EIATTR_CUDA_API_VERSION
	.align		4
        /*0000*/ 	.byte	0x04, 0x37
        /*0002*/ 	.short	(.L_9 - .L_8)
.L_8:
        /*0004*/ 	.word	0x0000007c


	//----- nvinfo : EIATTR_KPARAM_INFO
	.align		4
.L_9:
        /*0008*/ 	.byte	0x04, 0x17
        /*000a*/ 	.short	(.L_11 - .L_10)
.L_10:
        /*000c*/ 	.word	0x00000000
        /*0010*/ 	.short	0x0003
        /*0012*/ 	.short	0x0018
        /*0014*/ 	.byte	0x00, 0xf0, 0x11, 0x00


	//----- nvinfo : EIATTR_KPARAM_INFO
	.align		4
.L_11:
        /*0018*/ 	.byte	0x04, 0x17
        /*001a*/ 	.short	(.L_13 - .L_12)
.L_12:
        /*001c*/ 	.word	0x00000000
        /*0020*/ 	.short	0x0002
        /*0022*/ 	.short	0x0010
        /*0024*/ 	.byte	0x00, 0xf4, 0x21, 0x00


	//----- nvinfo : EIATTR_KPARAM_INFO
	.align		4
.L_13:
        /*0028*/ 	.byte	0x04, 0x17
        /*002a*/ 	.short	(.L_15 - .L_14)
.L_14:
        /*002c*/ 	.word	0x00000000
        /*0030*/ 	.short	0x0001
        /*0032*/ 	.short	0x0008
        /*0034*/ 	.byte	0x00, 0xf4, 0x21, 0x00


	//----- nvinfo : EIATTR_KPARAM_INFO
	.align		4
.L_15:
        /*0038*/ 	.byte	0x04, 0x17
        /*003a*/ 	.short	(.L_17 - .L_16)
.L_16:
        /*003c*/ 	.word	0x00000000
        /*0040*/ 	.short	0x0000
        /*0042*/ 	.short	0x0000
        /*0044*/ 	.byte	0x00, 0xf4, 0x21, 0x00


	//----- nvinfo : EIATTR_SPARSE_MMA_MASK
	.align		4
.L_17:
        /*0048*/ 	.byte	0x03, 0x50
        /*004a*/ 	.short	0x0000


	//----- nvinfo : EIATTR_MAXREG_COUNT
	.align		4
        /*004c*/ 	.byte	0x03, 0x1b
        /*004e*/ 	.short	0x00ff


	//----- nvinfo : EIATTR_EXIT_INSTR_OFFSETS
	.align		4
        /*0050*/ 	.byte	0x04, 0x1c
        /*0052*/ 	.short	(.L_19 - .L_18)


	//   ....[0]....
.L_18:
        /*0054*/ 	.word	0x00000410


	//----- nvinfo : EIATTR_REQNTID
	.align		4
.L_19:
        /*0058*/ 	.byte	0x04, 0x10
        /*005a*/ 	.short	(.L_21 - .L_20)
.L_20:
        /*005c*/ 	.word	0x00000080
        /*0060*/ 	.word	0x00000001
        /*0064*/ 	.word	0x00000001


	//----- nvinfo : EIATTR_CBANK_PARAM_SIZE
	.align		4
.L_21:
        /*0068*/ 	.byte	0x03, 0x19
        /*006a*/ 	.short	0x001c


	//----- nvinfo : EIATTR_PARAM_CBANK
	.align		4
        /*006c*/ 	.byte	0x04, 0x0a
        /*006e*/ 	.short	(.L_23 - .L_22)
	.align		4
.L_22:
        /*0070*/ 	.word	index@(.nv.constant0.triton_poi_fused_max_pool2d_with_indices_25)
        /*0074*/ 	.short	0x0210
        /*0076*/ 	.short	0x001c


	//----- nvinfo : EIATTR_SW_WAR
	.align		4
.L_23:
        /*0078*/ 	.byte	0x04, 0x36
        /*007a*/ 	.short	(.L_25 - .L_24)
.L_24:
        /*007c*/ 	.word	0x00000008
.L_25:


//--------------------- .nv.callgraph             --------------------------
	.section	.nv.callgraph,"",@"SHT_CUDA_CALLGRAPH"
	.align	4
	.sectionentsize	8
	.align		4
        /*0000*/ 	.word	0x00000000
	.align		4
        /*0004*/ 	.word	0xffffffff
	.align		4
        /*0008*/ 	.word	0x00000000
	.align		4
        /*000c*/ 	.word	0xfffffffe
	.align		4
        /*0010*/ 	.word	0x00000000
	.align		4
        /*0014*/ 	.word	0xfffffffd
	.align		4
        /*0018*/ 	.word	0x00000000
	.align		4
        /*001c*/ 	.word	0xfffffffc


//--------------------- .text.triton_poi_fused_max_pool2d_with_indices_25 --------------------------
	.section	.text.triton_poi_fused_max_pool2d_with_indices_25,"ax",@progbits
	.align	128
        .global         triton_poi_fused_max_pool2d_with_indices_25
        .type           triton_poi_fused_max_pool2d_with_indices_25,@function
        .size           triton_poi_fused_max_pool2d_with_indices_25,(.L_x_1 - triton_poi_fused_max_pool2d_with_indices_25)
        .other          triton_poi_fused_max_pool2d_with_indices_25,@"STO_CUDA_ENTRY STV_DEFAULT"
triton_poi_fused_max_pool2d_with_indices_25:
.text.triton_poi_fused_max_pool2d_with_indices_25:
[----:B------:R-:W-:Y:S01]  /*0000*/  LDC R1, c[0x0][0x28] ;  /* 0x00000a00ff017b82 */ /* 0x000fe20000000800 */
[----:B------:R-:W1:Y:S01]  /*0010*/  S2R R0, SR_TID.X ;  /* 0x0000000000007919 */ /* 0x000e620000002100 */
[----:B------:R-:W-:Y:S01]  /*0020*/  ULDC.64 UR4, c[0x0][0x208] ;  /* 0x0000820000047ab9 */ /* 0x000fe20000000a00 */
[----:B------:R-:W-:Y:S01]  /*0030*/  ULDC.64 UR6, c[0x0][0x220] ;  /* 0x0000880000067ab9 */ /* 0x000fe20000000a00 */
[----:B------:R-:W2:Y:S01]  /*0040*/  S2R R3, SR_CTAID.X ;  /* 0x0000000000037919 */ /* 0x000ea20000002500 */
[----:B-1----:R-:W-:Y:S01]  /*0050*/  IMAD.SHL.U32 R0, R0, 0x2, RZ ;  /* 0x0000000200007824 */ /* 0x002fe200078e00ff */
[----:B--2---:R-:W-:-:S04]  /*0060*/  SHF.R.S32.HI R5, RZ, 0x17, R3 ;  /* 0x00000017ff057819 */ /* 0x004fc80000011403 */
[----:B------:R-:W-:Y:S02]  /*0070*/  LOP3.LUT R0, R0, 0xfe, RZ, 0xc0, !PT ;  /* 0x000000fe00007812 */ /* 0x000fe400078ec0ff */
[----:B------:R-:W-:-:S03]  /*0080*/  SGXT R5, R5, 0x1 ;  /* 0x000000010505781a */ /* 0x000fc60000000200 */
[----:B------:R-:W-:-:S05]  /*0090*/  IMAD R0, R3, 0x100, R0 ;  /* 0x0000010003007824 */ /* 0x000fca00078e0200 */
[----:B------:R-:W-:Y:S02]  /*00a0*/  SHF.R.S32.HI R3, RZ, 0x1f, R0 ;  /* 0x0000001fff037819 */ /* 0x000fe40000011400 */
[-C--:B------:R-:W-:Y:S02]  /*00b0*/  LEA.HI R6, R5, R0.reuse, RZ, 0xa ;  /* 0x0000000005067211 */ /* 0x080fe400078f50ff */
[----:B------:R-:W-:Y:S02]  /*00c0*/  LEA.HI R4, R3, R0, RZ, 0x8 ;  /* 0x0000000003047211 */ /* 0x000fe400078f40ff */
[----:B------:R-:W1:Y:S01]  /*00d0*/  LDC.64 R2, c[0x0][0x210] ;  /* 0x00008400ff027b82 */ /* 0x000e620000000a00 */
[----:B------:R-:W-:Y:S01]  /*00e0*/  IMAD.SHL.U32 R7, R6, 0x4, RZ ;  /* 0x0000000406077824 */ /* 0x000fe200078e00ff */
[----:B------:R-:W-:-:S04]  /*00f0*/  SHF.R.S32.HI R5, RZ, 0x8, R4 ;  /* 0x00000008ff057819 */ /* 0x000fc80000011404 */
[----:B------:R-:W-:Y:S02]  /*0100*/  LEA.HI R6, R5, R5, RZ, 0x2 ;  /* 0x0000000505067211 */ /* 0x000fe400078f10ff */
[----:B------:R-:W-:Y:S02]  /*0110*/  LOP3.LUT R8, R7, 0xfffff000, RZ, 0xc0, !PT ;  /* 0xfffff00007087812 */ /* 0x000fe400078ec0ff */
[----:B------:R-:W-:Y:S02]  /*0120*/  LOP3.LUT R7, R4, 0xffffff00, RZ, 0xc0, !PT ;  /* 0xffffff0004077812 */ /* 0x000fe400078ec0ff */
[----:B------:R-:W-:Y:S02]  /*0130*/  LOP3.LUT R6, R6, 0x7ffffc, RZ, 0xc0, !PT ;  /* 0x007ffffc06067812 */ /* 0x000fe400078ec0ff */
[----:B------:R-:W-:-:S03]  /*0140*/  IADD3 R7, R8, R0, -R7 ;  /* 0x0000000008077210 */ /* 0x000fc60007ffe807 */
[----:B------:R-:W-:-:S04]  /*0150*/  IMAD.IADD R6, R5, 0x1, -R6 ;  /* 0x0000000105067824 */ /* 0x000fc800078e0a06 */
[----:B------:R-:W-:-:S04]  /*0160*/  IMAD R11, R6, 0x200, R7 ;  /* 0x00000200060b7824 */ /* 0x000fc800078e0207 */
[C---:B------:R-:W-:Y:S02]  /*0170*/  VIADD R9, R11.reuse, 0x100 ;  /* 0x000001000b097836 */ /* 0x040fe40000000000 */
[----:B-1----:R-:W-:-:S04]  /*0180*/  IMAD.WIDE R6, R11, 0x4, R2 ;  /* 0x000000040b067825 */ /* 0x002fc800078e0202 */
[--C-:B------:R-:W-:Y:S02]  /*0190*/  IMAD.WIDE R8, R9, 0x4, R2.reuse ;  /* 0x0000000409087825 */ /* 0x100fe400078e0202 */
[----:B------:R-:W2:Y:S02]  /*01a0*/  LDG.E.64 R6, desc[UR4][R6.64] ;  /* 0x0000000406067981 */ /* 0x000ea4000c1e1b00 */
[----:B------:R-:W-:Y:S02]  /*01b0*/  VIADD R5, R11, 0x800 ;  /* 0x000008000b057836 */ /* 0x000fe40000000000 */
[----:B------:R1:W2:Y:S02]  /*01c0*/  LDG.E.64 R12, desc[UR4][R8.64] ;  /* 0x00000004080c7981 */ /* 0x0002a4000c1e1b00 */
[----:B------:R-:W-:-:S04]  /*01d0*/  IMAD.WIDE R4, R5, 0x4, R2 ;  /* 0x0000000405047825 */ /* 0x000fc800078e0202 */
[----:B------:R-:W-:Y:S02]  /*01e0*/  VIADD R11, R11, 0x900 ;  /* 0x000009000b0b7836 */ /* 0x000fe40000000000 */
[----:B------:R-:W3:Y:S02]  /*01f0*/  LDG.E.64 R4, desc[UR4][R4.64] ;  /* 0x0000000404047981 */ /* 0x000ee4000c1e1b00 */
[----:B------:R-:W-:Y:S01]  /*0200*/  IMAD.WIDE R2, R11, 0x4, R2 ;  /* 0x000000040b027825 */ /* 0x000fe200078e0202 */
[----:B-1----:R-:W1:Y:S05]  /*0210*/  LDC.64 R8, c[0x0][0x218] ;  /* 0x00008600ff087b82 */ /* 0x002e6a0000000a00 */
[----:B------:R-:W4:Y:S01]  /*0220*/  LDG.E.64 R2, desc[UR4][R2.64] ;  /* 0x0000000402027981 */ /* 0x000f22000c1e1b00 */
[----:B--2---:R-:W-:-:S02]  /*0230*/  FSETP.GT.AND P4, PT, R13, R7, PT ;  /* 0x000000070d00720b */ /* 0x004fc40003f84000 */
[----:B------:R-:W-:Y:S02]  /*0240*/  FSETP.GT.AND P3, PT, R12, R6, PT ;  /* 0x000000060c00720b */ /* 0x000fe40003f64000 */
[----:B------:R-:W-:Y:S02]  /*0250*/  FSETP.NAN.AND P0, PT, R13, R13, PT ;  /* 0x0000000d0d00720b */ /* 0x000fe40003f08000 */
[----:B---3--:R-:W-:Y:S02]  /*0260*/  FSETP.NAN.AND P6, PT, R5, R5, PT ;  /* 0x000000050500720b */ /* 0x008fe40003fc8000 */
[----:B------:R-:W-:Y:S02]  /*0270*/  FSETP.NAN.AND P5, PT, R4, R4, PT ;  /* 0x000000040400720b */ /* 0x000fe40003fa8000 */
[----:B------:R-:W-:-:S03]  /*0280*/  FSETP.NAN.AND P1, PT, R12, R12, PT ;  /* 0x0000000c0c00720b */ /* 0x000fc60003f28000 */
[----:B------:R-:W-:Y:S02]  /*0290*/  @!P4 SEL R13, R13, R7, P0 ;  /* 0x000000070d0dc207 */ /* 0x000fe40000000000 */
[----:B------:R-:W-:Y:S02]  /*02a0*/  @!P3 SEL R12, R12, R6, P1 ;  /* 0x000000060c0cb207 */ /* 0x000fe40000800000 */
[----:B------:R-:W-:Y:S02]  /*02b0*/  FSETP.GEU.AND P0, PT, R13, R5, PT ;  /* 0x000000050d00720b */ /* 0x000fe40003f0e000 */
[----:B----4-:R-:W-:Y:S02]  /*02c0*/  FSETP.NAN.AND P1, PT, R2, R2, PT ;  /* 0x000000020200720b */ /* 0x010fe40003f28000 */
[----:B------:R-:W-:Y:S02]  /*02d0*/  FSETP.GEU.AND P2, PT, R12, R4, PT ;  /* 0x000000040c00720b */ /* 0x000fe40003f4e000 */
[----:B------:R-:W-:-:S02]  /*02e0*/  @!P6 SEL R5, R5, R13, !P0 ;  /* 0x0000000d0505e207 */ /* 0x000fc40004000000 */
[----:B------:R-:W-:Y:S02]  /*02f0*/  FSETP.NAN.AND P6, PT, R3, R3, PT ;  /* 0x000000030300720b */ /* 0x000fe40003fc8000 */
[----:B------:R-:W-:Y:S02]  /*0300*/  SEL R7, RZ, 0x1, !P4 ;  /* 0x00000001ff077807 */ /* 0x000fe40006000000 */
[----:B------:R-:W-:Y:S02]  /*0310*/  @!P5 SEL R4, R4, R12, !P2 ;  /* 0x0000000c0404d207 */ /* 0x000fe40005000000 */
[----:B------:R-:W-:Y:S02]  /*0320*/  SEL R6, RZ, 0x1, !P3 ;  /* 0x00000001ff067807 */ /* 0x000fe40005800000 */
[----:B------:R-:W-:Y:S02]  /*0330*/  SEL R7, R7, 0x2, P0 ;  /* 0x0000000207077807 */ /* 0x000fe40000000000 */
[----:B------:R-:W-:-:S02]  /*0340*/  FSETP.GEU.AND P3, PT, R4, R2, PT ;  /* 0x000000020400720b */ /* 0x000fc40003f6e000 */
[----:B------:R-:W-:Y:S02]  /*0350*/  SEL R10, R6, 0x2, P2 ;  /* 0x00000002060a7807 */ /* 0x000fe40001000000 */
[----:B------:R-:W-:Y:S02]  /*0360*/  FSETP.GEU.AND P0, PT, R5, R3, PT ;  /* 0x000000030500720b */ /* 0x000fe40003f0e000 */
[----:B------:R-:W-:Y:S02]  /*0370*/  @!P1 SEL R2, R2, R4, !P3 ;  /* 0x0000000402029207 */ /* 0x000fe40005800000 */
[----:B------:R-:W-:Y:S02]  /*0380*/  SEL R10, R10, 0x3, P3 ;  /* 0x000000030a0a7807 */ /* 0x000fe40001800000 */
[----:B------:R-:W-:Y:S02]  /*0390*/  SEL R11, R7, 0x3, P0 ;  /* 0x00000003070b7807 */ /* 0x000fe40000000000 */
[----:B------:R-:W-:-:S02]  /*03a0*/  IADD3 R6, P1, R0, UR6, RZ ;  /* 0x0000000600067c10 */ /* 0x000fc4000ff3e0ff */
[----:B------:R-:W-:Y:S01]  /*03b0*/  @!P6 SEL R3, R3, R5, !P0 ;  /* 0x000000050303e207 */ /* 0x000fe20004000000 */
[C---:B-1----:R-:W-:Y:S01]  /*03c0*/  IMAD.WIDE R4, R0.reuse, 0x4, R8 ;  /* 0x0000000400047825 */ /* 0x042fe200078e0208 */
[----:B------:R-:W-:-:S03]  /*03d0*/  LEA.HI.X.SX32 R7, R0, UR7, 0x1, P1 ;  /* 0x0000000700077c11 */ /* 0x000fc600088f0eff */
[----:B------:R-:W-:Y:S01]  /*03e0*/  IMAD R11, R11, 0x100, R10 ;  /* 0x000001000b0b7824 */ /* 0x000fe200078e020a */
[----:B------:R-:W-:Y:S04]  /*03f0*/  STG.E.64 desc[UR4][R4.64], R2 ;  /* 0x0000000204007986 */ /* 0x000fe8000c101b04 */
[----:B------:R-:W-:Y:S01]  /*0400*/  STG.E.U16 desc[UR4][R6.64], R11 ;  /* 0x0000000b06007986 */ /* 0x000fe2000c101504 */
[----:B------:R-:W-:Y:S05]  /*0410*/  EXIT ;  /* 0x000000000000794d */ /* 0x000fea0003800000 */
.L_x_0:
[----:B------:R-:W-:-:S00]  /*0420*/  BRA `(.L_x_0) ;  /* 0xfffffffc00fc7947 */ /* 0x000fc0000383ffff */
[----:B------:R-:W-:-:S00]  /*0430*/  NOP ;  /* 0x0000000000007918 */ /* 0x000fc00000000000 */
        /* <DEDUP_REMOVED lines=12> */
.L_x_1:


//--------------------- .nv.constant0.triton_poi_fused_max_pool2d_with_indices_25 --------------------------
	.section	.nv.constant0.triton_poi_fused_max_pool2d_with_indices_25,"a",@progbits
	.sectionflags	@""
	.align	4
.nv.constant0.triton_poi_fused_max_pool2d_with_indices_25:
	.zero		556
